	.headerflags	@"EF_CUDA_TEXMODE_UNIFIED EF_CUDA_64BIT_ADDRESS EF_CUDA_ACCELERATORS EF_CUDA_SM90 EF_CUDA_VIRTUAL_SM(EF_CUDA_SM90)"
	.elftype	@"ET_EXEC"


//--------------------- .nv.info                  --------------------------
	.section	.nv.info,"",@"SHT_CUDA_INFO"
	.align	4


	//----- nvinfo : EIATTR_REGCOUNT
	.align		4
        /*0000*/ 	.byte	0x04, 0x2f
        /*0002*/ 	.short	(.L_3 - .L_2)
	.align		4
.L_2:
        /*0004*/ 	.word	index@(triton_poi_fused__native_batch_norm_legit_no_training_clone_elu_2)
        /*0008*/ 	.word	0x00000020


	//----- nvinfo : EIATTR_MIN_STACK_SIZE
	.align		4
.L_3:
        /*000c*/ 	.byte	0x04, 0x12
        /*000e*/ 	.short	(.L_5 - .L_4)
	.align		4
.L_4:
        /*0010*/ 	.word	index@(triton_poi_fused__native_batch_norm_legit_no_training_clone_elu_2)
        /*0014*/ 	.word	0x00000000


	//----- nvinfo : EIATTR_FRAME_SIZE
	.align		4
.L_5:
        /*0018*/ 	.byte	0x04, 0x11
        /*001a*/ 	.short	(.L_7 - .L_6)
	.align		4
.L_6:
        /*001c*/ 	.word	index@(triton_poi_fused__native_batch_norm_legit_no_training_clone_elu_2)
        /*0020*/ 	.word	0x00000000


	//----- nvinfo : EIATTR_MIN_STACK_SIZE
	.align		4
.L_7:
        /*0024*/ 	.byte	0x04, 0x12
        /*0026*/ 	.short	(.L_9 - .L_8)
	.align		4
.L_8:
        /*0028*/ 	.word	index@(triton_poi_fused__native_batch_norm_legit_no_training_clone_elu_2)
        /*002c*/ 	.word	0x00000000
.L_9:


//--------------------- .nv.info.triton_poi_fused__native_batch_norm_legit_no_training_clone_elu_2 --------------------------
	.section	.nv.info.triton_poi_fused__native_batch_norm_legit_no_training_clone_elu_2,"",@"SHT_CUDA_INFO"
	.sectionflags	@""
	.align	4


	//----- nvinfo : EIATTR_CUDA_API_VERSION
	.align		4
        /*0000*/ 	.byte	0x04, 0x37
        /*0002*/ 	.short	(.L_11 - .L_10)
.L_10:
        /*0004*/ 	.word	0x0000007c


	//----- nvinfo : EIATTR_KPARAM_INFO
	.align		4
.L_11:
        /*0008*/ 	.byte	0x04, 0x17
        /*000a*/ 	.short	(.L_13 - .L_12)
.L_12:
        /*000c*/ 	.word	0x00000000
        /*0010*/ 	.short	0x0006
        /*0012*/ 	.short	0x0030
        /*0014*/ 	.byte	0x00, 0xf0, 0x11, 0x00


	//----- nvinfo : EIATTR_KPARAM_INFO
	.align		4
.L_13:
        /*0018*/ 	.byte	0x04, 0x17
        /*001a*/ 	.short	(.L_15 - .L_14)
.L_14:
        /*001c*/ 	.word	0x00000000
        /*0020*/ 	.short	0x0005
        /*0022*/ 	.short	0x0028
        /*0024*/ 	.byte	0x00, 0xf4, 0x21, 0x00


	//----- nvinfo : EIATTR_KPARAM_INFO
	.align		4
.L_15:
        /*0028*/ 	.byte	0x04, 0x17
        /*002a*/ 	.short	(.L_17 - .L_16)
.L_16:
        /*002c*/ 	.word	0x00000000
        /*0030*/ 	.short	0x0004
        /*0032*/ 	.short	0x0020
        /*0034*/ 	.byte	0x00, 0xf4, 0x21, 0x00


	//----- nvinfo : EIATTR_KPARAM_INFO
	.align		4
.L_17:
        /*0038*/ 	.byte	0x04, 0x17
        /*003a*/ 	.short	(.L_19 - .L_18)
.L_18:
        /*003c*/ 	.word	0x00000000
        /*0040*/ 	.short	0x0003
        /*0042*/ 	.short	0x0018
        /*0044*/ 	.byte	0x00, 0xf4, 0x21, 0x00


	//----- nvinfo : EIATTR_KPARAM_INFO
	.align		4
.L_19:
        /*0048*/ 	.byte	0x04, 0x17
        /*004a*/ 	.short	(.L_21 - .L_20)
.L_20:
        /*004c*/ 	.word	0x00000000
        /*0050*/ 	.short	0x0002
        /*0052*/ 	.short	0x0010
        /*0054*/ 	.byte	0x00, 0xf4, 0x21, 0x00


	//----- nvinfo : EIATTR_KPARAM_INFO
	.align		4
.L_21:
        /*0058*/ 	.byte	0x04, 0x17
        /*005a*/ 	.short	(.L_23 - .L_22)
.L_22:
        /*005c*/ 	.word	0x00000000
        /*0060*/ 	.short	0x0001
        /*0062*/ 	.short	0x0008
        /*0064*/ 	.byte	0x00, 0xf4, 0x21, 0x00


	//----- nvinfo : EIATTR_KPARAM_INFO
	.align		4
.L_23:
        /*0068*/ 	.byte	0x04, 0x17
        /*006a*/ 	.short	(.L_25 - .L_24)
.L_24:
        /*006c*/ 	.word	0x00000000
        /*0070*/ 	.short	0x0000
        /*0072*/ 	.short	0x0000
        /*0074*/ 	.byte	0x00, 0xf4, 0x21, 0x00


	//----- nvinfo : EIATTR_SPARSE_MMA_MASK
	.align		4
.L_25:
        /*0078*/ 	.byte	0x03, 0x50
        /*007a*/ 	.short	0x0000


	//----- nvinfo : EIATTR_MAXREG_COUNT
	.align		4
        /*007c*/ 	.byte	0x03, 0x1b
        /*007e*/ 	.short	0x00ff


	//----- nvinfo : EIATTR_EXIT_INSTR_OFFSETS
	.align		4
        /*0080*/ 	.byte	0x04, 0x1c
        /*0082*/ 	.short	(.L_27 - .L_26)


	//   ....[0]....
.L_26:
        /*0084*/ 	.word	0x00001490


	//----- nvinfo : EIATTR_REQNTID
	.align		4
.L_27:
        /*0088*/ 	.byte	0x04, 0x10
        /*008a*/ 	.short	(.L_29 - .L_28)
.L_28:
        /*008c*/ 	.word	0x00000080
        /*0090*/ 	.word	0x00000001
        /*0094*/ 	.word	0x00000001


	//----- nvinfo : EIATTR_CBANK_PARAM_SIZE
	.align		4
.L_29:
        /*0098*/ 	.byte	0x03, 0x19
        /*009a*/ 	.short	0x0034


	//----- nvinfo : EIATTR_PARAM_CBANK
	.align		4
        /*009c*/ 	.byte	0x04, 0x0a
        /*009e*/ 	.short	(.L_31 - .L_30)
	.align		4
.L_30:
        /*00a0*/ 	.word	index@(.nv.constant0.triton_poi_fused__native_batch_norm_legit_no_training_clone_elu_2)
        /*00a4*/ 	.short	0x0210
        /*00a6*/ 	.short	0x0034


	//----- nvinfo : EIATTR_SW_WAR
	.align		4
.L_31:
        /*00a8*/ 	.byte	0x04, 0x36
        /*00aa*/ 	.short	(.L_33 - .L_32)
.L_32:
        /*00ac*/ 	.word	0x00000008
.L_33:


//--------------------- .nv.callgraph             --------------------------
	.section	.nv.callgraph,"",@"SHT_CUDA_CALLGRAPH"
	.align	4
	.sectionentsize	8
	.align		4
        /*0000*/ 	.word	0x00000000
	.align		4
        /*0004*/ 	.word	0xffffffff
	.align		4
        /*0008*/ 	.word	0x00000000
	.align		4
        /*000c*/ 	.word	0xfffffffe
	.align		4
        /*0010*/ 	.word	0x00000000
	.align		4
        /*0014*/ 	.word	0xfffffffd
	.align		4
        /*0018*/ 	.word	0x00000000
	.align		4
        /*001c*/ 	.word	0xfffffffc


//--------------------- .nv.constant4             --------------------------
	.section	.nv.constant4,"a",@progbits
	.align	8
	.align		8
.nv.constant4:
        /*0000*/ 	.dword	_$_str
	.align		8
        /*0008*/ 	.dword	_$_str_$_2


//--------------------- .text.triton_poi_fused__native_batch_norm_legit_no_training_clone_elu_2 --------------------------
	.section	.text.triton_poi_fused__native_batch_norm_legit_no_training_clone_elu_2,"ax",@progbits
	.align	128
        .global         triton_poi_fused__native_batch_norm_legit_no_training_clone_elu_2
        .type           triton_poi_fused__native_batch_norm_legit_no_training_clone_elu_2,@function
        .size           triton_poi_fused__native_batch_norm_legit_no_training_clone_elu_2,(.L_x_1 - triton_poi_fused__native_batch_norm_legit_no_training_clone_elu_2)
        .other          triton_poi_fused__native_batch_norm_legit_no_training_clone_elu_2,@"STO_CUDA_ENTRY STV_DEFAULT"
triton_poi_fused__native_batch_norm_legit_no_training_clone_elu_2:
.text.triton_poi_fused__native_batch_norm_legit_no_training_clone_elu_2:
[----:B------:R-:W-:Y:S01]  /*0000*/  LDC R1, c[0x0][0x28] ;  /* 0x00000a00ff017b82 */ /* 0x000fe20000000800 */
[----:B------:R-:W1:Y:S01]  /*0010*/  S2R R0, SR_TID.X ;  /* 0x0000000000007919 */ /* 0x000e620000002100 */
[----:B------:R-:W-:-:S06]  /*0020*/  ULDC.64 UR4, c[0x0][0x208] ;  /* 0x0000820000047ab9 */ /* 0x000fcc0000000a00 */
[----:B------:R-:W2:Y:S01]  /*0030*/  LDC.64 R8, c[0x0][0x220] ;  /* 0x00008800ff087b82 */ /* 0x000ea20000000a00 */
[----:B------:R-:W3:Y:S07]  /*0040*/  S2R R3, SR_CTAID.X ;  /* 0x0000000000037919 */ /* 0x000eee0000002500 */
[----:B------:R-:W4:Y:S01]  /*0050*/  LDC.64 R10, c[0x0][0x218] ;  /* 0x00008600ff0a7b82 */ /* 0x000f220000000a00 */
[----:B-1----:R-:W-:-:S04]  /*0060*/  SHF.L.U32 R0, R0, 0x2, RZ ;  /* 0x0000000200007819 */ /* 0x002fc800000006ff */
[----:B------:R-:W-:Y:S02]  /*0070*/  LOP3.LUT R0, R0, 0x1fc, RZ, 0xc0, !PT ;  /* 0x000001fc00007812 */ /* 0x000fe400078ec0ff */
[----:B---3--:R-:W-:Y:S02]  /*0080*/  SHF.R.S32.HI R5, RZ, 0x15, R3 ;  /* 0x00000015ff057819 */ /* 0x008fe40000011403 */
[----:B------:R-:W-:Y:S02]  /*0090*/  LEA R0, R3, R0, 0xa ;  /* 0x0000000003007211 */ /* 0x000fe400078e50ff */
[----:B------:R-:W-:Y:S01]  /*00a0*/  SGXT R5, R5, 0x1 ;  /* 0x000000010505781a */ /* 0x000fe20000000200 */
[----:B------:R-:W1:Y:S01]  /*00b0*/  LDC.64 R2, c[0x0][0x228] ;  /* 0x00008a00ff027b82 */ /* 0x000e620000000a00 */
[----:B------:R-:W-:-:S04]  /*00c0*/  IADD3 R4, R0, 0x200, RZ ;  /* 0x0000020000047810 */ /* 0x000fc80007ffe0ff */
[C---:B------:R-:W-:Y:S02]  /*00d0*/  LEA.HI R6, R5.reuse, R4, RZ, 0xa ;  /* 0x0000000405067211 */ /* 0x040fe400078f50ff */
[----:B------:R-:W-:Y:S02]  /*00e0*/  LEA.HI R5, R5, R0, RZ, 0xa ;  /* 0x0000000005057211 */ /* 0x000fe400078f50ff */
[----:B------:R-:W-:-:S04]  /*00f0*/  SHF.R.S32.HI R6, RZ, 0xa, R6 ;  /* 0x0000000aff067819 */ /* 0x000fc80000011406 */
[----:B------:R-:W-:-:S04]  /*0100*/  LEA.HI R7, R6, R6, RZ, 0x6 ;  /* 0x0000000606077211 */ /* 0x000fc800078f30ff */
[----:B------:R-:W-:-:S04]  /*0110*/  LOP3.LUT R7, R7, 0xffffffc0, RZ, 0xc0, !PT ;  /* 0xffffffc007077812 */ /* 0x000fc800078ec0ff */
[----:B------:R-:W-:-:S05]  /*0120*/  IADD3 R15, R6, -R7, RZ ;  /* 0x80000007060f7210 */ /* 0x000fca0007ffe0ff */
[----:B-1----:R-:W-:Y:S01]  /*0130*/  IMAD.WIDE R12, R15, 0x4, R2 ;  /* 0x000000040f0c7825 */ /* 0x002fe200078e0202 */
[----:B------:R-:W-:-:S04]  /*0140*/  SHF.R.S32.HI R5, RZ, 0xa, R5 ;  /* 0x0000000aff057819 */ /* 0x000fc80000011405 */
[----:B------:R1:W3:Y:S01]  /*0150*/  LDG.E.EL R18, desc[UR4][R12.64] ;  /* 0x000000040c127981 */ /* 0x0002e2000c2e1900 */
[----:B------:R-:W-:-:S04]  /*0160*/  LEA.HI R6, R5, R5, RZ, 0x6 ;  /* 0x0000000505067211 */ /* 0x000fc800078f30ff */
[----:B------:R-:W-:-:S04]  /*0170*/  LOP3.LUT R6, R6, 0xffffffc0, RZ, 0xc0, !PT ;  /* 0xffffffc006067812 */ /* 0x000fc800078ec0ff */
[----:B------:R-:W-:-:S05]  /*0180*/  IADD3 R21, R5, -R6, RZ ;  /* 0x8000000605157210 */ /* 0x000fca0007ffe0ff */
[----:B------:R-:W-:Y:S01]  /*0190*/  IMAD.WIDE R6, R21, 0x4, R2 ;  /* 0x0000000415067825 */ /* 0x000fe200078e0202 */
[----:B------:R-:W-:-:S04]  /*01a0*/  SHF.R.S32.HI R3, RZ, 0x1f, R4 ;  /* 0x0000001fff037819 */ /* 0x000fc80000011404 */
[----:B------:R5:W3:Y:S01]  /*01b0*/  LDG.E.EL R19, desc[UR4][R6.64] ;  /* 0x0000000406137981 */ /* 0x000ae2000c2e1900 */
[----:B------:R-:W-:Y:S01]  /*01c0*/  LEA.HI R5, R3, R4, RZ, 0x10 ;  /* 0x0000000403057211 */ /* 0x000fe200078f80ff */
[----:B--2---:R-:W-:Y:S01]  /*01d0*/  IMAD.WIDE R16, R15, 0x4, R8 ;  /* 0x000000040f107825 */ /* 0x004fe200078e0208 */
[----:B------:R-:W2:Y:S02]  /*01e0*/  LDC.64 R2, c[0x0][0x230] ;  /* 0x00008c00ff027b82 */ /* 0x000ea40000000a00 */
[----:B-1----:R-:W-:Y:S02]  /*01f0*/  LOP3.LUT R13, R5, 0xffff0000, RZ, 0xc0, !PT ;  /* 0xffff0000050d7812 */ /* 0x002fe400078ec0ff */
[----:B------:R-:W-:Y:S01]  /*0200*/  SHF.R.S32.HI R5, RZ, 0x10, R5 ;  /* 0x00000010ff057819 */ /* 0x000fe20000011405 */
[----:B------:R-:W3:Y:S01]  /*0210*/  LDG.E.EL R17, desc[UR4][R16.64] ;  /* 0x0000000410117981 */ /* 0x000ee2000c2e1900 */
[----:B------:R-:W-:Y:S02]  /*0220*/  IADD3 R4, R4, -R13, RZ ;  /* 0x8000000d04047210 */ /* 0x000fe40007ffe0ff */
[----:B------:R-:W1:Y:S01]  /*0230*/  LDC.64 R12, c[0x0][0x238] ;  /* 0x00008e00ff0c7b82 */ /* 0x000e620000000a00 */
[----:B-----5:R-:W-:-:S02]  /*0240*/  SHF.R.S32.HI R7, RZ, 0x1f, R0 ;  /* 0x0000001fff077819 */ /* 0x020fc40000011400 */
[----:B------:R-:W-:-:S05]  /*0250*/  IMAD R4, R5, 0x30000, R4 ;  /* 0x0003000005047824 */ /* 0x000fca00078e0204 */
[----:B------:R-:W-:Y:S02]  /*0260*/  IADD3 R5, R4, 0x20000, RZ ;  /* 0x0002000004057810 */ /* 0x000fe40007ffe0ff */
[----:B------:R-:W-:-:S03]  /*0270*/  LEA.HI R20, R7, R0, RZ, 0x10 ;  /* 0x0000000007147211 */ /* 0x000fc600078f80ff */
[----:B----4-:R-:W-:Y:S01]  /*0280*/  IMAD.WIDE R4, R5, 0x4, R10 ;  /* 0x0000000405047825 */ /* 0x010fe200078e020a */
[----:B------:R-:W-:Y:S02]  /*0290*/  LOP3.LUT R25, R20, 0xffff0000, RZ, 0xc0, !PT ;  /* 0xffff000014197812 */ /* 0x000fe400078ec0ff */
[----:B------:R-:W-:Y:S02]  /*02a0*/  SHF.R.S32.HI R20, RZ, 0x10, R20 ;  /* 0x00000010ff147819 */ /* 0x000fe40000011414 */
[----:B------:R-:W-:Y:S01]  /*02b0*/  IADD3 R25, R0, -R25, RZ ;  /* 0x8000001900197210 */ /* 0x000fe20007ffe0ff */
[----:B------:R-:W4:Y:S01]  /*02c0*/  LDG.E.128 R4, desc[UR4][R4.64] ;  /* 0x0000000404047981 */ /* 0x000f22000c1e1d00 */
[----:B--2---:R-:W-:-:S04]  /*02d0*/  IMAD.WIDE R22, R15, 0x4, R2 ;  /* 0x000000040f167825 */ /* 0x004fc800078e0202 */
[----:B01----:R-:W-:Y:S01]  /*02e0*/  IMAD.WIDE R26, R15, 0x4, R12 ;  /* 0x000000040f1a7825 */ /* 0x003fe200078e020c */
[----:B------:R0:W2:Y:S03]  /*02f0*/  LDG.E.EL R14, desc[UR4][R22.64] ;  /* 0x00000004160e7981 */ /* 0x0000a6000c2e1900 */
[----:B------:R-:W-:Y:S01]  /*0300*/  IMAD R20, R20, 0x30000, R25 ;  /* 0x0003000014147824 */ /* 0x000fe200078e0219 */
[----:B------:R-:W2:Y:S04]  /*0310*/  LDG.E.EL R15, desc[UR4][R26.64] ;  /* 0x000000041a0f7981 */ /* 0x000ea8000c2e1900 */
[----:B------:R-:W-:Y:S01]  /*0320*/  IADD3 R25, R20, 0x20000, RZ ;  /* 0x0002000014197810 */ /* 0x000fe20007ffe0ff */
[----:B------:R-:W-:-:S04]  /*0330*/  IMAD.WIDE R28, R21, 0x4, R8 ;  /* 0x00000004151c7825 */ /* 0x000fc800078e0208 */
[----:B------:R-:W-:Y:S01]  /*0340*/  IMAD.WIDE R10, R25, 0x4, R10 ;  /* 0x00000004190a7825 */ /* 0x000fe200078e020a */
[----:B------:R-:W5:Y:S05]  /*0350*/  LDG.E.EL R16, desc[UR4][R28.64] ;  /* 0x000000041c107981 */ /* 0x000f6a000c2e1900 */
[----:B------:R-:W5:Y:S01]  /*0360*/  LDG.E.128 R8, desc[UR4][R10.64] ;  /* 0x000000040a087981 */ /* 0x000f62000c1e1d00 */
[----:B------:R-:W-:-:S04]  /*0370*/  IMAD.WIDE R24, R21, 0x4, R2 ;  /* 0x0000000415187825 */ /* 0x000fc800078e0202 */
[----:B------:R-:W-:Y:S01]  /*0380*/  IMAD.WIDE R12, R21, 0x4, R12 ;  /* 0x00000004150c7825 */ /* 0x000fe200078e020c */
[----:B------:R-:W5:Y:S04]  /*0390*/  LDG.E.EL R3, desc[UR4][R24.64] ;  /* 0x0000000418037981 */ /* 0x000f68000c2e1900 */
[----:B------:R1:W5:Y:S01]  /*03a0*/  LDG.E.EL R2, desc[UR4][R12.64] ;  /* 0x000000040c027981 */ /* 0x000362000c2e1900 */
[----:B0-----:R-:W-:Y:S01]  /*03b0*/  HFMA2.MMA R22, -RZ, RZ, 1.625, 0 ;  /* 0x3e800000ff167435 */ /* 0x001fe200000001ff */
[----:B---3--:R-:W-:-:S04]  /*03c0*/  FADD R18, R18, 9.9999997473787516356e-05 ;  /* 0x38d1b71712127421 */ /* 0x008fc80000000000 */
[----:B------:R-:W0:Y:S02]  /*03d0*/  MUFU.SQRT R21, R18 ;  /* 0x0000001200157308 */ /* 0x000e240000002000 */
[----:B0-----:R-:W-:Y:S01]  /*03e0*/  FSETP.GT.AND P1, PT, R21, 8.50705917302346158658e+37, PT ;  /* 0x7e8000001500780b */ /* 0x001fe20003f24000 */
[----:B------:R-:W-:Y:S01]  /*03f0*/  FADD R19, R19, 9.9999997473787516356e-05 ;  /* 0x38d1b71713137421 */ /* 0x000fe20000000000 */
[----:B------:R-:W-:-:S04]  /*0400*/  FSETP.GEU.AND P2, PT, R21, 1.175494350822287508e-38, PT ;  /* 0x008000001500780b */ /* 0x000fc80003f4e000 */
[----:B------:R-:W0:Y:S07]  /*0410*/  MUFU.SQRT R20, R19 ;  /* 0x0000001300147308 */ /* 0x000e2e0000002000 */
[----:B------:R-:W-:-:S04]  /*0420*/  @P1 FMUL R21, R21, 0.25 ;  /* 0x3e80000015151820 */ /* 0x000fc80000400000 */
[----:B------:R-:W-:Y:S01]  /*0430*/  @!P2 FMUL R21, R21, 16777216 ;  /* 0x4b8000001515a820 */ /* 0x000fe20000400000 */
[----:B0-----:R-:W-:-:S05]  /*0440*/  FSETP.GT.AND P0, PT, R20, 8.50705917302346158658e+37, PT ;  /* 0x7e8000001400780b */ /* 0x001fca0003f04000 */
[----:B------:R-:W0:Y:S01]  /*0450*/  MUFU.RCP R21, R21 ;  /* 0x0000001500157308 */ /* 0x000e220000001000 */
[----:B-1----:R-:W-:Y:S02]  /*0460*/  FSEL R12, R22, 1, P1 ;  /* 0x3f800000160c7808 */ /* 0x002fe40000800000 */
[----:B------:R-:W-:-:S03]  /*0470*/  FSETP.GEU.AND P1, PT, R20, 1.175494350822287508e-38, PT ;  /* 0x008000001400780b */ /* 0x000fc60003f2e000 */
[----:B------:R-:W-:Y:S01]  /*0480*/  @!P2 FMUL R12, R12, 16777216 ;  /* 0x4b8000000c0ca820 */ /* 0x000fe20000400000 */
[----:B----4-:R-:W-:Y:S01]  /*0490*/  FADD R13, R4, -R17 ;  /* 0x80000011040d7221 */ /* 0x010fe20000000000 */
[----:B------:R-:W-:Y:S02]  /*04a0*/  @P0 FMUL R20, R20, 0.25 ;  /* 0x3e80000014140820 */ /* 0x000fe40000400000 */
[----:B0-----:R-:W-:-:S06]  /*04b0*/  FMUL R12, R21, R12 ;  /* 0x0000000c150c7220 */ /* 0x001fcc0000400000 */
[----:B------:R-:W-:Y:S01]  /*04c0*/  @!P1 FMUL R20, R20, 16777216 ;  /* 0x4b80000014149820 */ /* 0x000fe20000400000 */
[----:B------:R-:W-:-:S03]  /*04d0*/  FMUL R4, R13, R12 ;  /* 0x0000000c0d047220 */ /* 0x000fc60000400000 */
[----:B------:R-:W0:Y:S01]  /*04e0*/  MUFU.RCP R18, R20 ;  /* 0x0000001400127308 */ /* 0x000e220000001000 */
[----:B--2---:R-:W-:Y:S01]  /*04f0*/  FFMA R4, R14, R4, R15 ;  /* 0x000000040e047223 */ /* 0x004fe2000000000f */
[----:B------:R-:W-:-:S03]  /*0500*/  FSEL R13, R22, 1, P0 ;  /* 0x3f800000160d7808 */ /* 0x000fc60000000000 */
[C---:B------:R-:W-:Y:S01]  /*0510*/  FMUL R21, R4.reuse, 1.4426950216293334961 ;  /* 0x3fb8aa3b04157820 */ /* 0x040fe20000400000 */
[----:B------:R-:W-:Y:S01]  /*0520*/  FADD.FTZ R19, |R4|, -RZ ;  /* 0x800000ff04137221 */ /* 0x000fe20000010200 */
[----:B------:R-:W-:-:S04]  /*0530*/  @!P1 FMUL R13, R13, 16777216 ;  /* 0x4b8000000d0d9820 */ /* 0x000fc80000400000 */
[----:B------:R-:W1:Y:S01]  /*0540*/  FRND R21, R21 ;  /* 0x0000001500157307 */ /* 0x000e620000201000 */
[----:B------:R-:W-:Y:S01]  /*0550*/  FSETP.GEU.AND P0, PT, R19, 0.40999999642372131348, PT ;  /* 0x3ed1eb851300780b */ /* 0x000fe20003f0e000 */
[----:B0-----:R-:W-:Y:S01]  /*0560*/  FMUL R18, R18, R13 ;  /* 0x0000000d12127220 */ /* 0x001fe20000400000 */
[----:B-----5:R-:W-:Y:S01]  /*0570*/  FADD R19, R10, -R16 ;  /* 0x800000100a137221 */ /* 0x020fe20000000000 */
[--C-:B------:R-:W-:Y:S01]  /*0580*/  FADD R7, R7, -R17.reuse ;  /* 0x8000001107077221 */ /* 0x100fe20000000000 */
[--C-:B------:R-:W-:Y:S02]  /*0590*/  FADD R13, R5, -R17.reuse ;  /* 0x80000011050d7221 */ /* 0x100fe40000000000 */
[----:B------:R-:W-:Y:S01]  /*05a0*/  FMUL R10, R19, R18 ;  /* 0x00000012130a7220 */ /* 0x000fe20000400000 */
[----:B------:R-:W-:Y:S01]  /*05b0*/  FADD R5, R6, -R17 ;  /* 0x8000001106057221 */ /* 0x000fe20000000000 */
[-C--:B------:R-:W-:Y:S01]  /*05c0*/  FMUL R13, R13, R12.reuse ;  /* 0x0000000c0d0d7220 */ /* 0x080fe20000400000 */
[----:B------:R-:W-:Y:S01]  /*05d0*/  FMUL R20, R7, R12 ;  /* 0x0000000c07147220 */ /* 0x000fe20000400000 */
[----:B------:R-:W-:Y:S01]  /*05e0*/  FFMA R10, R3, R10, R2 ;  /* 0x0000000a030a7223 */ /* 0x000fe20000000002 */
[----:B------:R-:W-:Y:S01]  /*05f0*/  FMUL R6, R5, R12 ;  /* 0x0000000c05067220 */ /* 0x000fe20000400000 */
[C-C-:B------:R-:W-:Y:S01]  /*0600*/  FFMA R5, R14.reuse, R13, R15.reuse ;  /* 0x0000000d0e057223 */ /* 0x140fe2000000000f */
[--C-:B------:R-:W-:Y:S01]  /*0610*/  FFMA R7, R14, R20, R15.reuse ;  /* 0x000000140e077223 */ /* 0x100fe2000000000f */
[----:B-1----:R-:W-:Y:S01]  /*0620*/  FSEL R17, R21, RZ, P0 ;  /* 0x000000ff15117208 */ /* 0x002fe20000000000 */
[----:B------:R-:W-:Y:S01]  /*0630*/  FMUL R20, R10, 1.4426950216293334961 ;  /* 0x3fb8aa3b0a147820 */ /* 0x000fe20000400000 */
[----:B------:R-:W-:Y:S01]  /*0640*/  FADD.FTZ R19, |R5|, -RZ ;  /* 0x800000ff05137221 */ /* 0x000fe20000010200 */
[----:B------:R-:W-:Y:S01]  /*0650*/  FFMA R6, R14, R6, R15 ;  /* 0x000000060e067223 */ /* 0x000fe2000000000f */
[----:B------:R-:W-:Y:S01]  /*0660*/  FADD R9, R9, -R16 ;  /* 0x8000001009097221 */ /* 0x000fe20000000000 */
[----:B------:R-:W-:Y:S01]  /*0670*/  FFMA.FTZ R22, -R17, 0.693145751953125, R4 ;  /* 0x3f31720011167823 */ /* 0x000fe20000010104 */
[----:B------:R0:W1:Y:S01]  /*0680*/  FRND R15, R20 ;  /* 0x00000014000f7307 */ /* 0x0000620000201000 */
[----:B------:R-:W-:Y:S01]  /*0690*/  MOV R12, 0x3ab5ebe6 ;  /* 0x3ab5ebe6000c7802 */ /* 0x000fe20000000f00 */
[----:B------:R-:W-:Y:S01]  /*06a0*/  FMUL R9, R9, R18 ;  /* 0x0000001209097220 */ /* 0x000fe20000400000 */
[C---:B------:R-:W-:Y:S01]  /*06b0*/  FSETP.NEU.AND P3, PT, R17.reuse, 128, PT ;  /* 0x430000001100780b */ /* 0x040fe20003f6d000 */
[----:B------:R-:W-:Y:S01]  /*06c0*/  FFMA.FTZ R13, -R17, 1.428606765330187045e-06, R22 ;  /* 0x35bfbe8e110d7823 */ /* 0x000fe20000010116 */
[----:B------:R-:W-:Y:S01]  /*06d0*/  FSETP.GEU.AND P2, PT, R19, 0.40999999642372131348, PT ;  /* 0x3ed1eb851300780b */ /* 0x000fe20003f4e000 */
[----:B------:R-:W-:Y:S01]  /*06e0*/  FADD R19, R8, -R16 ;  /* 0x8000001008137221 */ /* 0x000fe20000000000 */
[----:B------:R-:W-:Y:S01]  /*06f0*/  FADD.FTZ R8, |R10|, -RZ ;  /* 0x800000ff0a087221 */ /* 0x000fe20000010200 */
[----:B------:R-:W-:Y:S01]  /*0700*/  FSEL R14, R17, 127, P3 ;  /* 0x42fe0000110e7808 */ /* 0x000fe20001800000 */
[----:B------:R-:W-:Y:S01]  /*0710*/  FFMA.FTZ R22, R13, R12, 0.0083824126049876213074 ;  /* 0x3c0956630d167423 */ /* 0x000fe2000001000c */
[----:B------:R-:W-:-:S02]  /*0720*/  FFMA R9, R3, R9, R2 ;  /* 0x0000000903097223 */ /* 0x000fc40000000002 */
[----:B------:R-:W-:Y:S01]  /*0730*/  FSETP.GEU.AND P0, PT, R8, 0.40999999642372131348, PT ;  /* 0x3ed1eb850800780b */ /* 0x000fe20003f0e000 */
[----:B------:R-:W-:Y:S01]  /*0740*/  FFMA.FTZ R22, R13, R22, 0.041667830199003219604 ;  /* 0x3d2aabe30d167423 */ /* 0x000fe20000010016 */
[----:B0-----:R-:W-:Y:S01]  /*0750*/  FMUL R20, R9, 1.4426950216293334961 ;  /* 0x3fb8aa3b09147820 */ /* 0x001fe20000400000 */
[----:B------:R-:W0:Y:S01]  /*0760*/  MUFU.EX2 R14, R14 ;  /* 0x0000000e000e7308 */ /* 0x000e220000000800 */
[----:B------:R-:W-:Y:S01]  /*0770*/  FMUL R19, R19, R18 ;  /* 0x0000001213137220 */ /* 0x000fe20000400000 */
[----:B-1----:R-:W-:Y:S01]  /*0780*/  FSEL R15, R15, RZ, P0 ;  /* 0x000000ff0f0f7208 */ /* 0x002fe20000000000 */
[----:B------:R-:W-:Y:S02]  /*0790*/  FFMA.FTZ R22, R13, R22, 0.16666397452354431152 ;  /* 0x3e2aa9f60d167423 */ /* 0x000fe40000010016 */
[----:B------:R-:W-:Y:S01]  /*07a0*/  FFMA R8, R3, R19, R2 ;  /* 0x0000001303087223 */ /* 0x000fe20000000002 */
[----:B------:R-:W-:Y:S02]  /*07b0*/  FADD.FTZ R19, |R7|, -RZ ;  /* 0x800000ff07137221 */ /* 0x000fe40000010200 */
[----:B------:R-:W1:Y:S01]  /*07c0*/  FRND R20, R20 ;  /* 0x0000001400147307 */ /* 0x000e620000201000 */
[----:B------:R-:W-:Y:S01]  /*07d0*/  FFMA.FTZ R22, R13, R22, 0.49999994039535522461 ;  /* 0x3efffffe0d167423 */ /* 0x000fe20000010016 */
[----:B------:R-:W-:Y:S01]  /*07e0*/  FFMA.FTZ R24, -R15, 0.693145751953125, R10 ;  /* 0x3f3172000f187823 */ /* 0x000fe2000001010a */
[----:B------:R-:W-:Y:S01]  /*07f0*/  FADD.FTZ R21, |R6|, -RZ ;  /* 0x800000ff06157221 */ /* 0x000fe20000010200 */
[----:B------:R-:W-:Y:S01]  /*0800*/  FSETP.GEU.AND P0, PT, R19, 0.40999999642372131348, PT ;  /* 0x3ed1eb851300780b */ /* 0x000fe20003f0e000 */
[----:B------:R-:W-:Y:S01]  /*0810*/  FMUL R22, R13, R22 ;  /* 0x000000160d167220 */ /* 0x000fe20000400000 */
[----:B------:R-:W-:Y:S01]  /*0820*/  FADD.FTZ R23, |R9|, -RZ ;  /* 0x800000ff09177221 */ /* 0x000fe20000010200 */
[----:B------:R-:W-:Y:S01]  /*0830*/  FFMA.FTZ R19, -R15, 1.428606765330187045e-06, R24 ;  /* 0x35bfbe8e0f137823 */ /* 0x000fe20000010118 */
[----:B------:R-:W-:Y:S01]  /*0840*/  FSETP.GEU.AND P1, PT, R21, 0.40999999642372131348, PT ;  /* 0x3ed1eb851500780b */ /* 0x000fe20003f2e000 */
[----:B------:R-:W-:Y:S01]  /*0850*/  FFMA.FTZ R13, R13, R22, R13 ;  /* 0x000000160d0d7223 */ /* 0x000fe2000001000d */
[C---:B0-----:R-:W-:Y:S01]  /*0860*/  FADD R21, R14.reuse, -1 ;  /* 0xbf8000000e157421 */ /* 0x041fe20000000000 */
[----:B------:R-:W-:Y:S01]  /*0870*/  FSETP.NEU.AND P4, PT, R15, 128, PT ;  /* 0x430000000f00780b */ /* 0x000fe20003f8d000 */
[----:B------:R-:W-:Y:S01]  /*0880*/  FFMA.FTZ R24, R19, R12, 0.0083824126049876213074 ;  /* 0x3c09566313187423 */ /* 0x000fe2000001000c */
[----:B------:R-:W-:Y:S01]  /*0890*/  FSETP.GEU.AND P6, PT, R23, 0.40999999642372131348, PT ;  /* 0x3ed1eb851700780b */ /* 0x000fe20003fce000 */
[----:B------:R-:W-:Y:S01]  /*08a0*/  FFMA.FTZ R21, R14, R13, R21 ;  /* 0x0000000d0e157223 */ /* 0x000fe20000010015 */
[----:B------:R-:W-:Y:S01]  /*08b0*/  FSEL R23, R15, 127, P4 ;  /* 0x42fe00000f177808 */ /* 0x000fe20002000000 */
[----:B------:R-:W-:Y:S01]  /*08c0*/  FFMA.FTZ R24, R19, R24, 0.041667830199003219604 ;  /* 0x3d2aabe313187423 */ /* 0x000fe20000010018 */
[----:B-1----:R-:W-:-:S02]  /*08d0*/  FSEL R20, R20, RZ, P6 ;  /* 0x000000ff14147208 */ /* 0x002fc40003000000 */
[----:B------:R-:W-:Y:S01]  /*08e0*/  FSEL R26, R17, 127, P3 ;  /* 0x42fe0000111a7808 */ /* 0x000fe20001800000 */
[----:B------:R-:W-:Y:S01]  /*08f0*/  FMUL R22, R8, 1.4426950216293334961 ;  /* 0x3fb8aa3b08167820 */ /* 0x000fe20000400000 */
[----:B------:R-:W0:Y:S01]  /*0900*/  MUFU.EX2 R17, R23 ;  /* 0x0000001700117308 */ /* 0x000e220000000800 */
[----:B------:R-:W-:Y:S01]  /*0910*/  FFMA.FTZ R24, R19, R24, 0.16666397452354431152 ;  /* 0x3e2aa9f613187423 */ /* 0x000fe20000010018 */
[----:B------:R-:W-:Y:S01]  /*0920*/  @!P3 FADD R21, R21, R21 ;  /* 0x000000151515b221 */ /* 0x000fe20000000000 */
[----:B------:R-:W-:Y:S01]  /*0930*/  FSETP.NEU.AND P5, PT, R4, RZ, PT ;  /* 0x000000ff0400720b */ /* 0x000fe20003fad000 */
[----:B------:R-:W-:Y:S01]  /*0940*/  FFMA.FTZ R25, -R20, 0.693145751953125, R9 ;  /* 0x3f31720014197823 */ /* 0x000fe20000010109 */
[----:B------:R-:W-:Y:S01]  /*0950*/  FSETP.GT.AND P6, PT, R26, 128, PT ;  /* 0x430000001a00780b */ /* 0x000fe20003fc4000 */
[----:B------:R-:W-:Y:S02]  /*0960*/  FADD R11, R11, -R16 ;  /* 0x800000100b0b7221 */ /* 0x000fe40000000000 */
[----:B------:R1:W-:Y:S01]  /*0970*/  FRND R14, R22 ;  /* 0x00000016000e7307 */ /* 0x0003e20000201000 */
[----:B------:R-:W-:Y:S01]  /*0980*/  FMUL R16, R5, 1.4426950216293334961 ;  /* 0x3fb8aa3b05107820 */ /* 0x000fe20000400000 */
[C---:B------:R-:W-:Y:S01]  /*0990*/  FSETP.NEU.AND P3, PT, R20.reuse, 128, PT ;  /* 0x430000001400780b */ /* 0x040fe20003f6d000 */
[----:B-1----:R-:W-:Y:S01]  /*09a0*/  FFMA.FTZ R22, R19, R24, 0.49999994039535522461 ;  /* 0x3efffffe13167423 */ /* 0x002fe20000010018 */
[----:B------:R-:W-:Y:S01]  /*09b0*/  FSEL R24, R21, +INF , !P6 ;  /* 0x7f80000015187808 */ /* 0x000fe20007000000 */
[----:B------:R-:W-:Y:S01]  /*09c0*/  FFMA.FTZ R21, -R20, 1.428606765330187045e-06, R25 ;  /* 0x35bfbe8e14157823 */ /* 0x000fe20000010119 */
[----:B------:R-:W-:Y:S01]  /*09d0*/  FSETP.GEU.AND P6, PT, R26, -25, PT ;  /* 0xc1c800001a00780b */ /* 0x000fe20003fce000 */
[----:B------:R-:W-:Y:S01]  /*09e0*/  FMUL R26, R19, R22 ;  /* 0x00000016131a7220 */ /* 0x000fe20000400000 */
[----:B------:R-:W1:Y:S01]  /*09f0*/  FRND R16, R16 ;  /* 0x0000001000107307 */ /* 0x000e620000201000 */
[----:B------:R-:W-:Y:S01]  /*0a00*/  FFMA.FTZ R28, R21, R12, 0.0083824126049876213074 ;  /* 0x3c095663151c7423 */ /* 0x000fe2000001000c */
[----:B------:R-:W-:Y:S01]  /*0a10*/  FADD R13, R4, R4 ;  /* 0x00000004040d7221 */ /* 0x000fe20000000000 */
[----:B------:R-:W-:Y:S01]  /*0a20*/  @P5 FSEL R13, R24, -1, P6 ;  /* 0xbf800000180d5808 */ /* 0x000fe20003000000 */
[----:B------:R-:W-:Y:S01]  /*0a30*/  FFMA.FTZ R26, R19, R26, R19 ;  /* 0x0000001a131a7223 */ /* 0x000fe20000010013 */
[----:B------:R-:W-:Y:S01]  /*0a40*/  FFMA.FTZ R28, R21, R28, 0.041667830199003219604 ;  /* 0x3d2aabe3151c7423 */ /* 0x000fe2000001001c */
[----:B------:R-:W-:Y:S01]  /*0a50*/  FSEL R22, R20, 127, P3 ;  /* 0x42fe000014167808 */ /* 0x000fe20001800000 */
[----:B0-----:R-:W-:-:S02]  /*0a60*/  FADD R24, R17, -1 ;  /* 0xbf80000011187421 */ /* 0x001fc40000000000 */
[----:B------:R-:W-:Y:S01]  /*0a70*/  FFMA.FTZ R28, R21, R28, 0.16666397452354431152 ;  /* 0x3e2aa9f6151c7423 */ /* 0x000fe2000001001c */
[----:B------:R-:W0:Y:S01]  /*0a80*/  MUFU.EX2 R19, R22 ;  /* 0x0000001600137308 */ /* 0x000e220000000800 */
[----:B------:R-:W-:Y:S01]  /*0a90*/  FFMA.FTZ R17, R17, R26, R24 ;  /* 0x0000001a11117223 */ /* 0x000fe20000010018 */
[----:B------:R-:W-:Y:S01]  /*0aa0*/  FADD.FTZ R15, |R8|, -RZ ;  /* 0x800000ff080f7221 */ /* 0x000fe20000010200 */
[----:B------:R-:W-:Y:S01]  /*0ab0*/  FFMA.FTZ R28, R21, R28, 0.49999994039535522461 ;  /* 0x3efffffe151c7423 */ /* 0x000fe2000001001c */
[----:B------:R-:W-:Y:S01]  /*0ac0*/  FSETP.NEU.AND P5, PT, R10, RZ, PT ;  /* 0x000000ff0a00720b */ /* 0x000fe20003fad000 */
[----:B------:R-:W-:Y:S01]  /*0ad0*/  @!P4 FADD R17, R17, R17 ;  /* 0x000000111111c221 */ /* 0x000fe20000000000 */
[----:B------:R-:W-:Y:S01]  /*0ae0*/  FSETP.GT.AND P6, PT, R23, 128, PT ;  /* 0x430000001700780b */ /* 0x000fe20003fc4000 */
[----:B------:R-:W-:Y:S01]  /*0af0*/  FMUL R28, R21, R28 ;  /* 0x0000001c151c7220 */ /* 0x000fe20000400000 */
[----:B------:R-:W-:Y:S02]  /*0b00*/  FSETP.GEU.AND P4, PT, R15, 0.40999999642372131348, PT ;  /* 0x3ed1eb850f00780b */ /* 0x000fe40003f8e000 */
[----:B-1----:R-:W-:Y:S01]  /*0b10*/  FSEL R16, R16, RZ, P2 ;  /* 0x000000ff10107208 */ /* 0x002fe20001000000 */
[----:B------:R-:W-:Y:S01]  /*0b20*/  FMUL R18, R11, R18 ;  /* 0x000000120b127220 */ /* 0x000fe20000400000 */
[----:B------:R-:W-:Y:S01]  /*0b30*/  FSEL R15, R17, +INF , !P6 ;  /* 0x7f800000110f7808 */ /* 0x000fe20007000000 */
[----:B------:R-:W-:Y:S01]  /*0b40*/  FFMA.FTZ R28, R21, R28, R21 ;  /* 0x0000001c151c7223 */ /* 0x000fe20000010015 */
[----:B------:R-:W-:Y:S01]  /*0b50*/  FSEL R17, R14, RZ, P4 ;  /* 0x000000ff0e117208 */ /* 0x000fe20002000000 */
[----:B------:R-:W-:Y:S01]  /*0b60*/  FFMA.FTZ R21, -R16, 0.693145751953125, R5 ;  /* 0x3f31720010157823 */ /* 0x000fe20000010105 */
[----:B------:R-:W-:Y:S01]  /*0b70*/  FSETP.GEU.AND P6, PT, R23, -25, PT ;  /* 0xc1c800001700780b */ /* 0x000fe20003fce000 */
[----:B------:R-:W-:Y:S01]  /*0b80*/  FFMA R14, R3, R18, R2 ;  /* 0x00000012030e7223 */ /* 0x000fe20000000002 */
[----:B0-----:R-:W-:Y:S01]  /*0b90*/  FADD R22, R19, -1 ;  /* 0xbf80000013167421 */ /* 0x001fe20000000000 */
[----:B------:R-:W-:Y:S01]  /*0ba0*/  FFMA.FTZ R2, -R17, 0.693145751953125, R8 ;  /* 0x3f31720011027823 */ /* 0x000fe20000010108 */
[----:B------:R-:W-:Y:S01]  /*0bb0*/  FADD R11, R10, R10 ;  /* 0x0000000a0a0b7221 */ /* 0x000fe20000000000 */
[C---:B------:R-:W-:Y:S01]  /*0bc0*/  FFMA.FTZ R21, -R16.reuse, 1.428606765330187045e-06, R21 ;  /* 0x35bfbe8e10157823 */ /* 0x040fe20000010115 */
[----:B------:R-:W-:Y:S01]  /*0bd0*/  @P5 FSEL R11, R15, -1, P6 ;  /* 0xbf8000000f0b5808 */ /* 0x000fe20003000000 */
[----:B------:R-:W-:Y:S01]  /*0be0*/  FFMA.FTZ R19, R19, R28, R22 ;  /* 0x0000001c13137223 */ /* 0x000fe20000010016 */
[C---:B------:R-:W-:Y:S01]  /*0bf0*/  FSETP.NEU.AND P2, PT, R17.reuse, 128, PT ;  /* 0x430000001100780b */ /* 0x040fe20003f4d000 */
[----:B------:R-:W-:Y:S01]  /*0c00*/  FFMA.FTZ R15, -R17, 1.428606765330187045e-06, R2 ;  /* 0x35bfbe8e110f7823 */ /* 0x000fe20000010102 */
[----:B------:R-:W-:Y:S01]  /*0c10*/  FSETP.NEU.AND P6, PT, R16, 128, PT ;  /* 0x430000001000780b */ /* 0x000fe20003fcd000 */
[-C--:B------:R-:W-:Y:S01]  /*0c20*/  FFMA.FTZ R18, R21, R12.reuse, 0.0083824126049876213074 ;  /* 0x3c09566315127423 */ /* 0x080fe2000001000c */
[----:B------:R-:W-:Y:S01]  /*0c30*/  FSEL R20, R20, 127, P3 ;  /* 0x42fe000014147808 */ /* 0x000fe20001800000 */
[----:B------:R-:W-:Y:S01]  /*0c40*/  FFMA.FTZ R22, R15, R12, 0.0083824126049876213074 ;  /* 0x3c0956630f167423 */ /* 0x000fe2000001000c */
[----:B------:R-:W-:Y:S01]  /*0c50*/  FSEL R3, R17, 127, P2 ;  /* 0x42fe000011037808 */ /* 0x000fe20001000000 */
[----:B------:R-:W-:Y:S01]  /*0c60*/  @!P3 FADD R19, R19, R19 ;  /* 0x000000131313b221 */ /* 0x000fe20000000000 */
[----:B------:R-:W-:Y:S01]  /*0c70*/  FSEL R2, R16, 127, P6 ;  /* 0x42fe000010027808 */ /* 0x000fe20003000000 */
[----:B------:R-:W-:Y:S01]  /*0c80*/  FFMA.FTZ R16, R21, R18, 0.041667830199003219604 ;  /* 0x3d2aabe315107423 */ /* 0x000fe20000010012 */
[----:B------:R-:W-:-:S02]  /*0c90*/  FSETP.GEU.AND P4, PT, R20, -25, PT ;  /* 0xc1c800001400780b */ /* 0x000fc40003f8e000 */
[----:B------:R-:W-:Y:S01]  /*0ca0*/  FSETP.GT.AND P3, PT, R20, 128, PT ;  /* 0x430000001400780b */ /* 0x000fe20003f64000 */
[----:B------:R-:W-:Y:S01]  /*0cb0*/  FMUL R20, R6, 1.4426950216293334961 ;  /* 0x3fb8aa3b06147820 */ /* 0x000fe20000400000 */
[----:B------:R-:W0:Y:S01]  /*0cc0*/  MUFU.EX2 R18, R2 ;  /* 0x0000000200127308 */ /* 0x000e220000000800 */
[----:B------:R-:W-:Y:S01]  /*0cd0*/  FSETP.NEU.AND P5, PT, R9, RZ, PT ;  /* 0x000000ff0900720b */ /* 0x000fe20003fad000 */
[----:B------:R-:W-:Y:S01]  /*0ce0*/  FFMA.FTZ R22, R15, R22, 0.041667830199003219604 ;  /* 0x3d2aabe30f167423 */ /* 0x000fe20000010016 */
[----:B------:R-:W-:Y:S01]  /*0cf0*/  FFMA.FTZ R16, R21, R16, 0.16666397452354431152 ;  /* 0x3e2aa9f615107423 */ /* 0x000fe20000010010 */
[----:B------:R-:W-:-:S04]  /*0d00*/  FSEL R23, R19, +INF , !P3 ;  /* 0x7f80000013177808 */ /* 0x000fc80005800000 */
[----:B------:R-:W1:Y:S01]  /*0d10*/  MUFU.EX2 R3, R3 ;  /* 0x0000000300037308 */ /* 0x000e620000000800 */
[----:B------:R-:W-:Y:S01]  /*0d20*/  FFMA.FTZ R24, R15, R22, 0.16666397452354431152 ;  /* 0x3e2aa9f60f187423 */ /* 0x000fe20000010016 */
[----:B------:R-:W-:Y:S01]  /*0d30*/  FMUL R19, R14, 1.4426950216293334961 ;  /* 0x3fb8aa3b0e137820 */ /* 0x000fe20000400000 */
[----:B------:R-:W-:-:S05]  /*0d40*/  FFMA.FTZ R22, R21, R16, 0.49999994039535522461 ;  /* 0x3efffffe15167423 */ /* 0x000fca0000010010 */
[----:B------:R-:W2:Y:S01]  /*0d50*/  FRND R20, R20 ;  /* 0x0000001400147307 */ /* 0x000ea20000201000 */
[----:B------:R-:W-:Y:S01]  /*0d60*/  FFMA.FTZ R24, R15, R24, 0.49999994039535522461 ;  /* 0x3efffffe0f187423 */ /* 0x000fe20000010018 */
[----:B------:R-:W-:Y:S01]  /*0d70*/  FMUL R22, R21, R22 ;  /* 0x0000001615167220 */ /* 0x000fe20000400000 */
[----:B------:R-:W-:Y:S01]  /*0d80*/  FADD R16, R9, R9 ;  /* 0x0000000909107221 */ /* 0x000fe20000000000 */
[----:B------:R-:W-:Y:S01]  /*0d90*/  @P5 FSEL R16, R23, -1, P4 ;  /* 0xbf80000017105808 */ /* 0x000fe20002000000 */
[----:B------:R-:W-:-:S03]  /*0da0*/  FMUL R24, R15, R24 ;  /* 0x000000180f187220 */ /* 0x000fc60000400000 */
[----:B------:R-:W3:Y:S01]  /*0db0*/  FRND R19, R19 ;  /* 0x0000001300137307 */ /* 0x000ee20000201000 */
[----:B------:R-:W-:Y:S01]  /*0dc0*/  FFMA.FTZ R21, R21, R22, R21 ;  /* 0x0000001615157223 */ /* 0x000fe20000010015 */
[----:B0-----:R-:W-:Y:S01]  /*0dd0*/  FADD R23, R18, -1 ;  /* 0xbf80000012177421 */ /* 0x001fe20000000000 */
[----:B------:R-:W-:Y:S01]  /*0de0*/  FFMA.FTZ R24, R15, R24, R15 ;  /* 0x000000180f187223 */ /* 0x000fe2000001000f */
[C---:B-1----:R-:W-:Y:S01]  /*0df0*/  FADD R22, R3.reuse, -1 ;  /* 0xbf80000003167421 */ /* 0x042fe20000000000 */
[----:B------:R-:W-:Y:S01]  /*0e00*/  FADD.FTZ R15, |R14|, -RZ ;  /* 0x800000ff0e0f7221 */ /* 0x000fe20000010200 */
[C---:B------:R-:W-:Y:S02]  /*0e10*/  FSETP.GEU.AND P4, PT, R2.reuse, -25, PT ;  /* 0xc1c800000200780b */ /* 0x040fe40003f8e000 */
[----:B------:R-:W-:Y:S01]  /*0e20*/  FSETP.GT.AND P5, PT, R2, 128, PT ;  /* 0x430000000200780b */ /* 0x000fe20003fa4000 */
[----:B------:R-:W-:Y:S01]  /*0e30*/  FFMA.FTZ R2, R18, R21, R23 ;  /* 0x0000001512027223 */ /* 0x000fe20000010017 */
[----:B--2---:R-:W-:Y:S01]  /*0e40*/  FSEL R21, R20, RZ, P1 ;  /* 0x000000ff14157208 */ /* 0x004fe20000800000 */
[----:B------:R-:W-:Y:S01]  /*0e50*/  FFMA.FTZ R3, R3, R24, R22 ;  /* 0x0000001803037223 */ /* 0x000fe20000010016 */
[----:B------:R-:W-:Y:S01]  /*0e60*/  FSETP.NEU.AND P1, PT, R8, RZ, PT ;  /* 0x000000ff0800720b */ /* 0x000fe20003f2d000 */
[----:B------:R-:W-:Y:S01]  /*0e70*/  FMUL R18, R7, 1.4426950216293334961 ;  /* 0x3fb8aa3b07127820 */ /* 0x000fe20000400000 */
[----:B------:R-:W-:-:S02]  /*0e80*/  FSEL R22, R17, 127, P2 ;  /* 0x42fe000011167808 */ /* 0x000fc40001000000 */
[----:B------:R-:W-:Y:S01]  /*0e90*/  FSETP.GEU.AND P3, PT, R15, 0.40999999642372131348, PT ;  /* 0x3ed1eb850f00780b */ /* 0x000fe20003f6e000 */
[----:B------:R-:W-:Y:S01]  /*0ea0*/  FFMA.FTZ R20, -R21, 0.693145751953125, R6 ;  /* 0x3f31720015147823 */ /* 0x000fe20000010106 */
[----:B------:R-:W-:Y:S01]  /*0eb0*/  @!P2 FADD R3, R3, R3 ;  /* 0x000000030303a221 */ /* 0x000fe20000000000 */
[C---:B------:R-:W-:Y:S02]  /*0ec0*/  FSETP.GT.AND P2, PT, R22.reuse, 128, PT ;  /* 0x430000001600780b */ /* 0x040fe40003f44000 */
[----:B---3--:R-:W-:Y:S01]  /*0ed0*/  FSEL R17, R19, RZ, P3 ;  /* 0x000000ff13117208 */ /* 0x008fe20001800000 */
[----:B------:R-:W0:Y:S01]  /*0ee0*/  FRND R18, R18 ;  /* 0x0000001200127307 */ /* 0x000e220000201000 */
[----:B------:R-:W-:Y:S01]  /*0ef0*/  FFMA.FTZ R19, -R21, 1.428606765330187045e-06, R20 ;  /* 0x35bfbe8e15137823 */ /* 0x000fe20000010114 */
[----:B------:R-:W-:Y:S02]  /*0f00*/  FSEL R3, R3, +INF , !P2 ;  /* 0x7f80000003037808 */ /* 0x000fe40005000000 */
[----:B------:R-:W-:Y:S01]  /*0f10*/  FSETP.GEU.AND P2, PT, R22, -25, PT ;  /* 0xc1c800001600780b */ /* 0x000fe20003f4e000 */
[----:B------:R-:W-:Y:S01]  /*0f20*/  FFMA.FTZ R22, -R17, 0.693145751953125, R14 ;  /* 0x3f31720011167823 */ /* 0x000fe2000001010e */
[----:B------:R-:W-:Y:S01]  /*0f30*/  FFMA.FTZ R20, R19, R12, 0.0083824126049876213074 ;  /* 0x3c09566313147423 */ /* 0x000fe2000001000c */
[----:B------:R-:W-:Y:S01]  /*0f40*/  FADD R15, R8, R8 ;  /* 0x00000008080f7221 */ /* 0x000fe20000000000 */
[----:B------:R-:W-:Y:S01]  /*0f50*/  @P1 FSEL R15, R3, -1, P2 ;  /* 0xbf800000030f1808 */ /* 0x000fe20001000000 */
[----:B------:R-:W-:Y:S01]  /*0f60*/  FFMA.FTZ R3, -R17, 1.428606765330187045e-06, R22 ;  /* 0x35bfbe8e11037823 */ /* 0x000fe20000010116 */
[----:B------:R-:W-:Y:S01]  /*0f70*/  FSETP.NEU.AND P3, PT, R21, 128, PT ;  /* 0x430000001500780b */ /* 0x000fe20003f6d000 */
[----:B------:R-:W-:Y:S01]  /*0f80*/  FFMA.FTZ R22, R19, R20, 0.041667830199003219604 ;  /* 0x3d2aabe313167423 */ /* 0x000fe20000010014 */
[----:B------:R-:W-:Y:S01]  /*0f90*/  FSETP.NEU.AND P1, PT, R17, 128, PT ;  /* 0x430000001100780b */ /* 0x000fe20003f2d000 */
[----:B------:R-:W-:Y:S01]  /*0fa0*/  FFMA.FTZ R26, R3, R12, 0.0083824126049876213074 ;  /* 0x3c095663031a7423 */ /* 0x000fe2000001000c */
[----:B------:R-:W-:Y:S01]  /*0fb0*/  FSEL R21, R21, 127, P3 ;  /* 0x42fe000015157808 */ /* 0x000fe20001800000 */
[----:B------:R-:W-:Y:S01]  /*0fc0*/  FFMA.FTZ R24, R19, R22, 0.16666397452354431152 ;  /* 0x3e2aa9f613187423 */ /* 0x000fe20000010016 */
[----:B------:R-:W-:Y:S01]  /*0fd0*/  FSEL R22, R17, 127, P1 ;  /* 0x42fe000011167808 */ /* 0x000fe20000800000 */
[----:B------:R-:W-:Y:S01]  /*0fe0*/  FFMA.FTZ R26, R3, R26, 0.041667830199003219604 ;  /* 0x3d2aabe3031a7423 */ /* 0x000fe2000001001a */
[----:B0-----:R-:W-:Y:S01]  /*0ff0*/  FSEL R18, R18, RZ, P0 ;  /* 0x000000ff12127208 */ /* 0x001fe20000000000 */
[----:B------:R-:W-:Y:S01]  /*1000*/  MUFU.EX2 R20, R21 ;  /* 0x0000001500147308 */ /* 0x000fe20000000800 */
[----:B------:R-:W-:-:S02]  /*1010*/  FSETP.GEU.AND P0, PT, R21, -25, PT ;  /* 0xc1c800001500780b */ /* 0x000fc40003f0e000 */
[----:B------:R-:W-:Y:S01]  /*1020*/  FSETP.GT.AND P2, PT, R21, 128, PT ;  /* 0x430000001500780b */ /* 0x000fe20003f44000 */
[----:B------:R-:W-:Y:S01]  /*1030*/  FFMA.FTZ R24, R19, R24, 0.49999994039535522461 ;  /* 0x3efffffe13187423 */ /* 0x000fe20000010018 */
[----:B------:R-:W-:-:S03]  /*1040*/  FFMA.FTZ R26, R3, R26, 0.16666397452354431152 ;  /* 0x3e2aa9f6031a7423 */ /* 0x000fc6000001001a */
[----:B------:R0:W1:Y:S01]  /*1050*/  MUFU.EX2 R21, R22 ;  /* 0x0000001600157308 */ /* 0x0000620000000800 */
[----:B------:R-:W-:Y:S01]  /*1060*/  FMUL R24, R19, R24 ;  /* 0x0000001813187220 */ /* 0x000fe20000400000 */
[----:B------:R-:W-:Y:S01]  /*1070*/  @!P6 FADD R2, R2, R2 ;  /* 0x000000020202e221 */ /* 0x000fe20000000000 */
[C---:B------:R-:W-:Y:S01]  /*1080*/  FFMA.FTZ R27, -R18.reuse, 0.693145751953125, R7 ;  /* 0x3f317200121b7823 */ /* 0x040fe20000010107 */
[----:B------:R-:W-:Y:S01]  /*1090*/  FFMA.FTZ R26, R3, R26, 0.49999994039535522461 ;  /* 0x3efffffe031a7423 */ /* 0x000fe2000001001a */
[----:B------:R-:W-:Y:S01]  /*10a0*/  FFMA.FTZ R23, R19, R24, R19 ;  /* 0x0000001813177223 */ /* 0x000fe20000010013 */
[----:B------:R-:W-:Y:S01]  /*10b0*/  FSETP.NEU.AND P6, PT, R5, RZ, PT ;  /* 0x000000ff0500720b */ /* 0x000fe20003fcd000 */
[----:B------:R-:W-:Y:S01]  /*10c0*/  FFMA.FTZ R19, -R18, 1.428606765330187045e-06, R27 ;  /* 0x35bfbe8e12137823 */ /* 0x000fe2000001011b */
[----:B------:R-:W-:Y:S01]  /*10d0*/  FMUL R26, R3, R26 ;  /* 0x0000001a031a7220 */ /* 0x000fe20000400000 */
[----:B0-----:R-:W-:Y:S02]  /*10e0*/  FSEL R22, R2, +INF , !P5 ;  /* 0x7f80000002167808 */ /* 0x001fe40006800000 */
[C---:B------:R-:W-:Y:S01]  /*10f0*/  FSETP.NEU.AND P5, PT, R18.reuse, 128, PT ;  /* 0x430000001200780b */ /* 0x040fe20003fad000 */
[----:B------:R-:W-:Y:S01]  /*1100*/  FFMA.FTZ R12, R19, R12, 0.0083824126049876213074 ;  /* 0x3c095663130c7423 */ /* 0x000fe2000001000c */
[----:B------:R-:W-:Y:S01]  /*1110*/  FFMA.FTZ R26, R3, R26, R3 ;  /* 0x0000001a031a7223 */ /* 0x000fe20000010003 */
[----:B-1----:R-:W-:Y:S01]  /*1120*/  FADD R2, R21, -1 ;  /* 0xbf80000015027421 */ /* 0x002fe20000000000 */
[----:B------:R-:W-:Y:S01]  /*1130*/  FSEL R18, R18, 127, P5 ;  /* 0x42fe000012127808 */ /* 0x000fe20002800000 */
[----:B------:R-:W-:-:S02]  /*1140*/  FFMA.FTZ R24, R19, R12, 0.041667830199003219604 ;  /* 0x3d2aabe313187423 */ /* 0x000fc4000001000c */
[----:B------:R-:W-:Y:S02]  /*1150*/  FFMA.FTZ R26, R21, R26, R2 ;  /* 0x0000001a151a7223 */ /* 0x000fe40000010002 */
[----:B------:R-:W0:Y:S01]  /*1160*/  MUFU.EX2 R21, R18 ;  /* 0x0000001200157308 */ /* 0x000e220000000800 */
[----:B------:R-:W-:Y:S01]  /*1170*/  FADD R25, R20, -1 ;  /* 0xbf80000014197421 */ /* 0x000fe20000000000 */
[----:B------:R-:W-:Y:S01]  /*1180*/  FFMA.FTZ R24, R19, R24, 0.16666397452354431152 ;  /* 0x3e2aa9f613187423 */ /* 0x000fe20000010018 */
[----:B------:R-:W-:Y:S01]  /*1190*/  FADD R12, R5, R5 ;  /* 0x00000005050c7221 */ /* 0x000fe20000000000 */
[----:B------:R-:W-:Y:S01]  /*11a0*/  @P6 FSEL R12, R22, -1, P4 ;  /* 0xbf800000160c6808 */ /* 0x000fe20002000000 */
[----:B------:R-:W-:Y:S01]  /*11b0*/  FFMA.FTZ R20, R20, R23, R25 ;  /* 0x0000001714147223 */ /* 0x000fe20000010019 */
[----:B------:R-:W-:Y:S01]  /*11c0*/  FSETP.NEU.AND P4, PT, R6, RZ, PT ;  /* 0x000000ff0600720b */ /* 0x000fe20003f8d000 */
[----:B------:R-:W1:Y:S01]  /*11d0*/  LDC.64 R2, c[0x0][0x210] ;  /* 0x00008400ff027b82 */ /* 0x000e620000000a00 */
[----:B------:R-:W-:Y:S01]  /*11e0*/  FFMA.FTZ R24, R19, R24, 0.49999994039535522461 ;  /* 0x3efffffe13187423 */ /* 0x000fe20000010018 */
[----:B------:R-:W-:Y:S01]  /*11f0*/  FSEL R17, R17, 127, P1 ;  /* 0x42fe000011117808 */ /* 0x000fe20000800000 */
[----:B------:R-:W-:Y:S01]  /*1200*/  @!P1 FADD R26, R26, R26 ;  /* 0x0000001a1a1a9221 */ /* 0x000fe20000000000 */
[----:B------:R-:W-:Y:S01]  /*1210*/  FSETP.NEU.AND P1, PT, R14, RZ, PT ;  /* 0x000000ff0e00720b */ /* 0x000fe20003f2d000 */
[----:B------:R-:W-:Y:S01]  /*1220*/  @!P3 FADD R20, R20, R20 ;  /* 0x000000141414b221 */ /* 0x000fe20000000000 */
[----:B------:R-:W-:Y:S01]  /*1230*/  FMUL R24, R19, R24 ;  /* 0x0000001813187220 */ /* 0x000fe20000400000 */
[----:B------:R-:W-:Y:S01]  /*1240*/  FSETP.GT.AND P6, PT, R17, 128, PT ;  /* 0x430000001100780b */ /* 0x000fe20003fc4000 */
[----:B0-----:R-:W-:-:S02]  /*1250*/  FADD R22, R21, -1 ;  /* 0xbf80000015167421 */ /* 0x001fc40000000000 */
[----:B------:R-:W-:Y:S01]  /*1260*/  FFMA.FTZ R24, R19, R24, R19 ;  /* 0x0000001813187223 */ /* 0x000fe20000010013 */
[----:B------:R-:W-:Y:S01]  /*1270*/  FSEL R20, R20, +INF , !P2 ;  /* 0x7f80000014147808 */ /* 0x000fe20005000000 */
[----:B------:R-:W-:Y:S01]  /*1280*/  FADD R19, R6, R6 ;  /* 0x0000000606137221 */ /* 0x000fe20000000000 */
[----:B------:R-:W-:Y:S01]  /*1290*/  FSEL R26, R26, +INF , !P6 ;  /* 0x7f8000001a1a7808 */ /* 0x000fe20007000000 */
[----:B------:R-:W-:Y:S01]  /*12a0*/  FFMA.FTZ R21, R21, R24, R22 ;  /* 0x0000001815157223 */ /* 0x000fe20000010016 */
[----:B------:R-:W-:Y:S02]  /*12b0*/  FSETP.GEU.AND P3, PT, R17, -25, PT ;  /* 0xc1c800001100780b */ /* 0x000fe40003f6e000 */
[----:B------:R-:W-:Y:S02]  /*12c0*/  @P4 FSEL R19, R20, -1, P0 ;  /* 0xbf80000014134808 */ /* 0x000fe40000000000 */
[----:B------:R-:W-:Y:S01]  /*12d0*/  FSETP.NEU.AND P0, PT, R7, RZ, PT ;  /* 0x000000ff0700720b */ /* 0x000fe20003f0d000 */
[----:B------:R-:W-:Y:S01]  /*12e0*/  FADD R17, R14, R14 ;  /* 0x0000000e0e117221 */ /* 0x000fe20000000000 */
[----:B------:R-:W-:Y:S01]  /*12f0*/  @P1 FSEL R17, R26, -1, P3 ;  /* 0xbf8000001a111808 */ /* 0x000fe20001800000 */
[----:B------:R-:W-:Y:S01]  /*1300*/  @!P5 FADD R21, R21, R21 ;  /* 0x000000151515d221 */ /* 0x000fe20000000000 */
[----:B------:R-:W-:-:S02]  /*1310*/  FSETP.GT.AND P2, PT, R18, 128, PT ;  /* 0x430000001200780b */ /* 0x000fc40003f44000 */
[----:B------:R-:W-:Y:S02]  /*1320*/  FSETP.GT.AND P1, PT, R4, RZ, PT ;  /* 0x000000ff0400720b */ /* 0x000fe40003f24000 */
[----:B------:R-:W-:Y:S02]  /*1330*/  FSETP.GEU.AND P6, PT, R18, -25, PT ;  /* 0xc1c800001200780b */ /* 0x000fe40003fce000 */
[----:B------:R-:W-:Y:S02]  /*1340*/  FSEL R4, R4, R13, P1 ;  /* 0x0000000d04047208 */ /* 0x000fe40000800000 */
[----:B------:R-:W-:Y:S02]  /*1350*/  FSEL R21, R21, +INF , !P2 ;  /* 0x7f80000015157808 */ /* 0x000fe40005000000 */
[----:B------:R-:W-:Y:S02]  /*1360*/  FSETP.GT.AND P3, PT, R5, RZ, PT ;  /* 0x000000ff0500720b */ /* 0x000fe40003f64000 */
[----:B------:R-:W-:-:S02]  /*1370*/  FSETP.GT.AND P1, PT, R6, RZ, PT ;  /* 0x000000ff0600720b */ /* 0x000fc40003f24000 */
[----:B------:R-:W-:Y:S01]  /*1380*/  FSETP.GT.AND P2, PT, R10, RZ, PT ;  /* 0x000000ff0a00720b */ /* 0x000fe20003f44000 */
[----:B-1----:R-:W-:Y:S01]  /*1390*/  IMAD.WIDE R2, R0, 0x4, R2 ;  /* 0x0000000400027825 */ /* 0x002fe200078e0202 */
[----:B------:R-:W-:-:S03]  /*13a0*/  FSEL R0, R21, -1, P6 ;  /* 0xbf80000015007808 */ /* 0x000fc60003000000 */
[----:B------:R-:W-:Y:S01]  /*13b0*/  @!P0 FADD R0, R7, R7 ;  /* 0x0000000707008221 */ /* 0x000fe20000000000 */
[----:B------:R-:W-:Y:S02]  /*13c0*/  FSEL R5, R5, R12, P3 ;  /* 0x0000000c05057208 */ /* 0x000fe40001800000 */
[----:B------:R-:W-:Y:S02]  /*13d0*/  FSEL R6, R6, R19, P1 ;  /* 0x0000001306067208 */ /* 0x000fe40000800000 */
[----:B------:R-:W-:Y:S02]  /*13e0*/  FSEL R10, R10, R11, P2 ;  /* 0x0000000b0a0a7208 */ /* 0x000fe40001000000 */
[----:B------:R-:W-:Y:S02]  /*13f0*/  FSETP.GT.AND P2, PT, R9, RZ, PT ;  /* 0x000000ff0900720b */ /* 0x000fe40003f44000 */
[----:B------:R-:W-:Y:S02]  /*1400*/  FSETP.GT.AND P3, PT, R8, RZ, PT ;  /* 0x000000ff0800720b */ /* 0x000fe40003f64000 */
[----:B------:R-:W-:-:S02]  /*1410*/  FSETP.GT.AND P1, PT, R14, RZ, PT ;  /* 0x000000ff0e00720b */ /* 0x000fc40003f24000 */
[----:B------:R-:W-:Y:S02]  /*1420*/  FSETP.GT.AND P0, PT, R7, RZ, PT ;  /* 0x000000ff0700720b */ /* 0x000fe40003f04000 */
[----:B------:R-:W-:Y:S02]  /*1430*/  FSEL R9, R9, R16, P2 ;  /* 0x0000001009097208 */ /* 0x000fe40001000000 */
[----:B------:R-:W-:Y:S02]  /*1440*/  FSEL R8, R8, R15, P3 ;  /* 0x0000000f08087208 */ /* 0x000fe40001800000 */
[----:B------:R-:W-:Y:S02]  /*1450*/  FSEL R11, R14, R17, P1 ;  /* 0x000000110e0b7208 */ /* 0x000fe40000800000 */
[----:B------:R-:W-:-:S03]  /*1460*/  FSEL R7, R7, R0, P0 ;  /* 0x0000000007077208 */ /* 0x000fc60000000000 */
[----:B------:R-:W-:Y:S04]  /*1470*/  STG.E.128 desc[UR4][R2.64], R8 ;  /* 0x0000000802007986 */ /* 0x000fe8000c101d04 */
[----:B------:R-:W-:Y:S01]  /*1480*/  STG.E.128 desc[UR4][R2.64+0x800], R4 ;  /* 0x0008000402007986 */ /* 0x000fe2000c101d04 */
[----:B------:R-:W-:Y:S05]  /*1490*/  EXIT ;  /* 0x000000000000794d */ /* 0x000fea0003800000 */
.L_x_0:
[----:B------:R-:W-:-:S00]  /*14a0*/  BRA `(.L_x_0) ;  /* 0xfffffffc00fc7947 */ /* 0x000fc0000383ffff */
[----:B------:R-:W-:-:S00]  /*14b0*/  NOP ;  /* 0x0000000000007918 */ /* 0x000fc00000000000 */
        /* <DEDUP_REMOVED lines=12> */
.L_x_1:


//--------------------- .nv.global.init           --------------------------
	.section	.nv.global.init,"aw",@progbits
.nv.global.init:
	.type		_$_str,@object
	.size		_$_str,(_$_str_$_2 - _$_str)
_$_str:
        /*0000*/ 	.byte	0x5f, 0x5f, 0x43, 0x55, 0x44, 0x41, 0x5f, 0x46, 0x54, 0x5a, 0x00
	.type		_$_str_$_2,@object
	.size		_$_str_$_2,(.L_1 - _$_str_$_2)
_$_str_$_2:
        /*000b*/ 	.byte	0x5f, 0x5f, 0x43, 0x55, 0x44, 0x41, 0x5f, 0x50, 0x52, 0x45, 0x43, 0x5f, 0x53, 0x51, 0x52, 0x54
        /*001b*/ 	.byte	0x00
.L_1:


//--------------------- .nv.constant0.triton_poi_fused__native_batch_norm_legit_no_training_clone_elu_2 --------------------------
	.section	.nv.constant0.triton_poi_fused__native_batch_norm_legit_no_training_clone_elu_2,"a",@progbits
	.sectionflags	@""
	.align	4
.nv.constant0.triton_poi_fused__native_batch_norm_legit_no_training_clone_elu_2:
	.zero		580
